	.headerflags	@"EF_CUDA_TEXMODE_UNIFIED EF_CUDA_64BIT_ADDRESS EF_CUDA_ACCELERATORS EF_CUDA_SM90 EF_CUDA_VIRTUAL_SM(EF_CUDA_SM90)"
	.elftype	@"ET_EXEC"


//--------------------- .nv.info                  --------------------------
	.section	.nv.info,"",@"SHT_CUDA_INFO"
	.align	4


	//----- nvinfo : EIATTR_REGCOUNT
	.align		4
        /*0000*/ 	.byte	0x04, 0x2f
        /*0002*/ 	.short	(.L_1 - .L_0)
	.align		4
.L_0:
        /*0004*/ 	.word	index@(triton_red_fused_div_mean_pow_sub_20)
        /*0008*/ 	.word	0x0000001f


	//----- nvinfo : EIATTR_MIN_STACK_SIZE
	.align		4
.L_1:
        /*000c*/ 	.byte	0x04, 0x12
        /*000e*/ 	.short	(.L_3 - .L_2)
	.align		4
.L_2:
        /*0010*/ 	.word	index@(triton_red_fused_div_mean_pow_sub_20)
        /*0014*/ 	.word	0x00000000


	//----- nvinfo : EIATTR_FRAME_SIZE
	.align		4
.L_3:
        /*0018*/ 	.byte	0x04, 0x11
        /*001a*/ 	.short	(.L_5 - .L_4)
	.align		4
.L_4:
        /*001c*/ 	.word	index@(triton_red_fused_div_mean_pow_sub_20)
        /*0020*/ 	.word	0x00000000


	//----- nvinfo : EIATTR_MIN_STACK_SIZE
	.align		4
.L_5:
        /*0024*/ 	.byte	0x04, 0x12
        /*0026*/ 	.short	(.L_7 - .L_6)
	.align		4
.L_6:
        /*0028*/ 	.word	index@(triton_red_fused_div_mean_pow_sub_20)
        /*002c*/ 	.word	0x00000000
.L_7:


//--------------------- .nv.info.triton_red_fused_div_mean_pow_sub_20 --------------------------
	.section	.nv.info.triton_red_fused_div_mean_pow_sub_20,"",@"SHT_CUDA_INFO"
	.sectionflags	@""
	.align	4


	//----- nvinfo : EIATTR_CUDA_API_VERSION
	.align		4
        /*0000*/ 	.byte	0x04, 0x37
        /*0002*/ 	.short	(.L_9 - .L_8)
.L_8:
        /*0004*/ 	.word	0x0000007c


	//----- nvinfo : EIATTR_KPARAM_INFO
	.align		4
.L_9:
        /*0008*/ 	.byte	0x04, 0x17
        /*000a*/ 	.short	(.L_11 - .L_10)
.L_10:
        /*000c*/ 	.word	0x00000000
        /*0010*/ 	.short	0x0004
        /*0012*/ 	.short	0x001c
        /*0014*/ 	.byte	0x00, 0xf0, 0x11, 0x00


	//----- nvinfo : EIATTR_KPARAM_INFO
	.align		4
.L_11:
        /*0018*/ 	.byte	0x04, 0x17
        /*001a*/ 	.short	(.L_13 - .L_12)
.L_12:
        /*001c*/ 	.word	0x00000000
        /*0020*/ 	.short	0x0003
        /*0022*/ 	.short	0x0018
        /*0024*/ 	.byte	0x00, 0xf0, 0x11, 0x00


	//----- nvinfo : EIATTR_KPARAM_INFO
	.align		4
.L_13:
        /*0028*/ 	.byte	0x04, 0x17
        /*002a*/ 	.short	(.L_15 - .L_14)
.L_14:
        /*002c*/ 	.word	0x00000000
        /*0030*/ 	.short	0x0002
        /*0032*/ 	.short	0x0010
        /*0034*/ 	.byte	0x00, 0xf4, 0x21, 0x00


	//----- nvinfo : EIATTR_KPARAM_INFO
	.align		4
.L_15:
        /*0038*/ 	.byte	0x04, 0x17
        /*003a*/ 	.short	(.L_17 - .L_16)
.L_16:
        /*003c*/ 	.word	0x00000000
        /*0040*/ 	.short	0x0001
        /*0042*/ 	.short	0x0008
        /*0044*/ 	.byte	0x00, 0xf4, 0x21, 0x00


	//----- nvinfo : EIATTR_KPARAM_INFO
	.align		4
.L_17:
        /*0048*/ 	.byte	0x04, 0x17
        /*004a*/ 	.short	(.L_19 - .L_18)
.L_18:
        /*004c*/ 	.word	0x00000000
        /*0050*/ 	.short	0x0000
        /*0052*/ 	.short	0x0000
        /*0054*/ 	.byte	0x00, 0xf4, 0x21, 0x00


	//----- nvinfo : EIATTR_SPARSE_MMA_MASK
	.align		4
.L_19:
        /*0058*/ 	.byte	0x03, 0x50
        /*005a*/ 	.short	0x0000


	//----- nvinfo : EIATTR_MAXREG_COUNT
	.align		4
        /*005c*/ 	.byte	0x03, 0x1b
        /*005e*/ 	.short	0x0080


	//----- nvinfo : EIATTR_COOP_GROUP_MASK_REGIDS
	.align		4
        /*0060*/ 	.byte	0x04, 0x29
        /*0062*/ 	.short	(.L_21 - .L_20)


	//   ....[0]....
.L_20:
        /*0064*/ 	.word	0xffffffff


	//   ....[1]....
        /*0068*/ 	.word	0xffffffff


	//   ....[2]....
        /*006c*/ 	.word	0xffffffff


	//   ....[3]....
        /*0070*/ 	.word	0xffffffff


	//   ....[4]....
        /*0074*/ 	.word	0xffffffff


	//   ....[5]....
        /*0078*/ 	.word	0xffffffff


	//   ....[6]....
        /*007c*/ 	.word	0xffffffff


	//   ....[7]....
        /*0080*/ 	.word	0xffffffff


	//   ....[8]....
        /*0084*/ 	.word	0xffffffff


	//----- nvinfo : EIATTR_COOP_GROUP_INSTR_OFFSETS
	.align		4
.L_21:
        /*0088*/ 	.byte	0x04, 0x28
        /*008a*/ 	.short	(.L_23 - .L_22)


	//   ....[0]....
.L_22:
        /*008c*/ 	.word	0x000007b0


	//   ....[1]....
        /*0090*/ 	.word	0x000007d0


	//   ....[2]....
        /*0094*/ 	.word	0x000007f0


	//   ....[3]....
        /*0098*/ 	.word	0x00000820


	//   ....[4]....
        /*009c*/ 	.word	0x00000840


	//   ....[5]....
        /*00a0*/ 	.word	0x000008e0


	//   ....[6]....
        /*00a4*/ 	.word	0x00000900


	//   ....[7]....
        /*00a8*/ 	.word	0x00000920


	//   ....[8]....
        /*00ac*/ 	.word	0x00000950


	//----- nvinfo : EIATTR_EXIT_INSTR_OFFSETS
	.align		4
.L_23:
        /*00b0*/ 	.byte	0x04, 0x1c
        /*00b2*/ 	.short	(.L_25 - .L_24)


	//   ....[0]....
.L_24:
        /*00b4*/ 	.word	0x000009c0


	//   ....[1]....
        /*00b8*/ 	.word	0x00000a10


	//----- nvinfo : EIATTR_REQNTID
	.align		4
.L_25:
        /*00bc*/ 	.byte	0x04, 0x10
        /*00be*/ 	.short	(.L_27 - .L_26)
.L_26:
        /*00c0*/ 	.word	0x00000200
        /*00c4*/ 	.word	0x00000001
        /*00c8*/ 	.word	0x00000001


	//----- nvinfo : EIATTR_CBANK_PARAM_SIZE
	.align		4
.L_27:
        /*00cc*/ 	.byte	0x03, 0x19
        /*00ce*/ 	.short	0x0020


	//----- nvinfo : EIATTR_PARAM_CBANK
	.align		4
        /*00d0*/ 	.byte	0x04, 0x0a
        /*00d2*/ 	.short	(.L_29 - .L_28)
	.align		4
.L_28:
        /*00d4*/ 	.word	index@(.nv.constant0.triton_red_fused_div_mean_pow_sub_20)
        /*00d8*/ 	.short	0x0210
        /*00da*/ 	.short	0x0020


	//----- nvinfo : EIATTR_SW_WAR
	.align		4
.L_29:
        /*00dc*/ 	.byte	0x04, 0x36
        /*00de*/ 	.short	(.L_31 - .L_30)
.L_30:
        /*00e0*/ 	.word	0x00000008
.L_31:


//--------------------- .nv.callgraph             --------------------------
	.section	.nv.callgraph,"",@"SHT_CUDA_CALLGRAPH"
	.align	4
	.sectionentsize	8
	.align		4
        /*0000*/ 	.word	0x00000000
	.align		4
        /*0004*/ 	.word	0xffffffff
	.align		4
        /*0008*/ 	.word	0x00000000
	.align		4
        /*000c*/ 	.word	0xfffffffe
	.align		4
        /*0010*/ 	.word	0x00000000
	.align		4
        /*0014*/ 	.word	0xfffffffd
	.align		4
        /*0018*/ 	.word	0x00000000
	.align		4
        /*001c*/ 	.word	0xfffffffc


//--------------------- .text.triton_red_fused_div_mean_pow_sub_20 --------------------------
	.section	.text.triton_red_fused_div_mean_pow_sub_20,"ax",@progbits
	.sectionflags	@"SHF_BARRIERS=1"
	.align	128
        .global         triton_red_fused_div_mean_pow_sub_20
        .type           triton_red_fused_div_mean_pow_sub_20,@function
        .size           triton_red_fused_div_mean_pow_sub_20,(.L_x_1 - triton_red_fused_div_mean_pow_sub_20)
        .other          triton_red_fused_div_mean_pow_sub_20,@"STO_CUDA_ENTRY STV_DEFAULT"
triton_red_fused_div_mean_pow_sub_20:
.text.triton_red_fused_div_mean_pow_sub_20:
[----:B------:R-:W0:Y:S01]  /*0000*/  LDC R1, c[0x0][0x28] ;  /* 0x00000a00ff017b82 */ /* 0x000e220000000800 */
[----:B------:R-:W1:Y:S07]  /*0010*/  S2R R3, SR_TID.X ;  /* 0x0000000000037919 */ /* 0x000e6e0000002100 */
[----:B------:R-:W2:Y:S01]  /*0020*/  LDC.64 R22, c[0x0][0x218] ;  /* 0x00008600ff167b82 */ /* 0x000ea20000000a00 */
[----:B------:R-:W-:Y:S02]  /*0030*/  CS2R R12, SRZ ;  /* 0x00000000000c7805 */ /* 0x000fe4000001ff00 */
[----:B------:R-:W-:Y:S01]  /*0040*/  CS2R R14, SRZ ;  /* 0x00000000000e7805 */ /* 0x000fe2000001ff00 */
[----:B------:R-:W3:Y:S04]  /*0050*/  S2R R0, SR_CTAID.X ;  /* 0x0000000000007919 */ /* 0x000ee80000002500 */
[----:B------:R-:W4:Y:S01]  /*0060*/  LDC.64 R24, c[0x0][0x210] ;  /* 0x00008400ff187b82 */ /* 0x000f220000000a00 */
[----:B------:R-:W-:-:S02]  /*0070*/  CS2R R4, SRZ ;  /* 0x0000000000047805 */ /* 0x000fc4000001ff00 */
[----:B------:R-:W-:Y:S01]  /*0080*/  CS2R R6, SRZ ;  /* 0x0000000000067805 */ /* 0x000fe2000001ff00 */
[----:B------:R-:W-:Y:S01]  /*0090*/  ULDC.64 UR6, c[0x0][0x208] ;  /* 0x0000820000067ab9 */ /* 0x000fe20000000a00 */
[----:B------:R-:W-:Y:S02]  /*00a0*/  CS2R R8, SRZ ;  /* 0x0000000000087805 */ /* 0x000fe4000001ff00 */
[----:B------:R-:W-:Y:S02]  /*00b0*/  CS2R R10, SRZ ;  /* 0x00000000000a7805 */ /* 0x000fe4000001ff00 */
[----:B------:R-:W-:Y:S02]  /*00c0*/  CS2R R16, SRZ ;  /* 0x0000000000107805 */ /* 0x000fe4000001ff00 */
[----:B------:R-:W-:Y:S02]  /*00d0*/  CS2R R18, SRZ ;  /* 0x0000000000127805 */ /* 0x000fe4000001ff00 */
[----:B-1----:R-:W-:-:S04]  /*00e0*/  SHF.L.U32 R3, R3, 0x2, RZ ;  /* 0x0000000203037819 */ /* 0x002fc800000006ff */
[----:B------:R-:W-:Y:S02]  /*00f0*/  LOP3.LUT R3, R3, 0x7fc, RZ, 0xc0, !PT ;  /* 0x000007fc03037812 */ /* 0x000fe400078ec0ff */
[C---:B---3--:R-:W-:Y:S02]  /*0100*/  ISETP.GE.AND P0, PT, R0.reuse, 0x20, PT ;  /* 0x000000200000780c */ /* 0x048fe40003f06270 */
[----:B------:R-:W-:-:S05]  /*0110*/  LEA R3, R0, R3, 0xd ;  /* 0x0000000300037211 */ /* 0x000fca00078e68ff */
[----:B--2---:R-:W-:-:S04]  /*0120*/  IMAD.WIDE R22, R3, 0x4, R22 ;  /* 0x0000000403167825 */ /* 0x004fc800078e0216 */
[----:B----4-:R-:W-:Y:S02]  /*0130*/  IMAD.WIDE R24, R3, 0x4, R24 ;  /* 0x0000000403187825 */ /* 0x010fe400078e0218 */
[----:B------:R-:W2:Y:S04]  /*0140*/  @!P0 LDG.E.EF.128 R12, desc[UR6][R22.64] ;  /* 0x00000006160c8981 */ /* 0x000ea8000c0e1d00 */
[----:B------:R-:W3:Y:S04]  /*0150*/  @!P0 LDG.E.EF.128 R4, desc[UR6][R22.64+0x2000] ;  /* 0x0020000616048981 */ /* 0x000ee8000c0e1d00 */
[----:B------:R-:W4:Y:S04]  /*0160*/  @!P0 LDG.E.EF.128 R8, desc[UR6][R24.64+0x2000] ;  /* 0x0020000618088981 */ /* 0x000f28000c0e1d00 */
[----:B------:R-:W5:Y:S01]  /*0170*/  @!P0 LDG.E.EF.128 R16, desc[UR6][R24.64] ;  /* 0x0000000618108981 */ /* 0x000f62000c0e1d00 */
[----:B--2---:R-:W-:-:S02]  /*0180*/  SEL R15, R15, RZ, !P0 ;  /* 0x000000ff0f0f7207 */ /* 0x004fc40004000000 */
[----:B---3--:R-:W-:-:S03]  /*0190*/  SEL R5, R5, RZ, !P0 ;  /* 0x000000ff05057207 */ /* 0x008fc60004000000 */
[----:B------:R-:W-:Y:S01]  /*01a0*/  FMUL R20, R15, 3.0517578125e-05 ;  /* 0x380000000f147820 */ /* 0x000fe20000400000 */
[----:B------:R-:W-:Y:S02]  /*01b0*/  SEL R21, R13, RZ, !P0 ;  /* 0x000000ff0d157207 */ /* 0x000fe40004000000 */
[----:B------:R-:W-:Y:S01]  /*01c0*/  SEL R15, R4, RZ, !P0 ;  /* 0x000000ff040f7207 */ /* 0x000fe20004000000 */
[----:B------:R-:W-:Y:S01]  /*01d0*/  FMUL R4, R5, 3.0517578125e-05 ;  /* 0x3800000005047820 */ /* 0x000fe20000400000 */
[----:B----4-:R-:W-:Y:S02]  /*01e0*/  SEL R9, R9, RZ, !P0 ;  /* 0x000000ff09097207 */ /* 0x010fe40004000000 */
[----:B------:R-:W-:Y:S01]  /*01f0*/  SEL R3, R12, RZ, !P0 ;  /* 0x000000ff0c037207 */ /* 0x000fe20004000000 */
[----:B------:R-:W-:Y:S01]  /*0200*/  FMUL R21, R21, 3.0517578125e-05 ;  /* 0x3800000015157820 */ /* 0x000fe20000400000 */
[----:B-----5:R-:W-:Y:S01]  /*0210*/  SEL R12, R17, RZ, !P0 ;  /* 0x000000ff110c7207 */ /* 0x020fe20004000000 */
[----:B------:R-:W-:Y:S01]  /*0220*/  FFMA R4, R9, 3.0517578125e-05, -R4 ;  /* 0x3800000009047823 */ /* 0x000fe20000000804 */
[----:B------:R-:W-:-:S02]  /*0230*/  SEL R28, R6, RZ, !P0 ;  /* 0x000000ff061c7207 */ /* 0x000fc40004000000 */
[----:B------:R-:W-:Y:S01]  /*0240*/  SEL R7, R7, RZ, !P0 ;  /* 0x000000ff07077207 */ /* 0x000fe20004000000 */
[----:B------:R-:W-:Y:S01]  /*0250*/  FFMA R21, R12, 3.0517578125e-05, -R21 ;  /* 0x380000000c157823 */ /* 0x000fe20000000815 */
[----:B------:R-:W-:Y:S01]  /*0260*/  SEL R5, R10, RZ, !P0 ;  /* 0x000000ff0a057207 */ /* 0x000fe20004000000 */
[----:B------:R-:W-:Y:S01]  /*0270*/  FMUL R28, R28, 3.0517578125e-05 ;  /* 0x380000001c1c7820 */ /* 0x000fe20000400000 */
[----:B------:R-:W-:Y:S01]  /*0280*/  SEL R6, R11, RZ, !P0 ;  /* 0x000000ff0b067207 */ /* 0x000fe20004000000 */
[----:B------:R-:W-:Y:S01]  /*0290*/  FMUL R27, R7, 3.0517578125e-05 ;  /* 0x38000000071b7820 */ /* 0x000fe20000400000 */
[----:B------:R-:W-:Y:S01]  /*02a0*/  FMUL R4, R4, R4 ;  /* 0x0000000404047220 */ /* 0x000fe20000400000 */
[----:B------:R-:W-:Y:S01]  /*02b0*/  SEL R8, R8, RZ, !P0 ;  /* 0x000000ff08087207 */ /* 0x000fe20004000000 */
[----:B------:R-:W-:Y:S01]  /*02c0*/  FMUL R15, R15, 3.0517578125e-05 ;  /* 0x380000000f0f7820 */ /* 0x000fe20000400000 */
[----:B------:R-:W-:Y:S01]  /*02d0*/  FFMA R27, R6, 3.0517578125e-05, -R27 ;  /* 0x38000000061b7823 */ /* 0x000fe2000000081b */
[----:B------:R-:W-:Y:S01]  /*02e0*/  FFMA R28, R5, 3.0517578125e-05, -R28 ;  /* 0x38000000051c7823 */ /* 0x000fe2000000081c */
[----:B------:R-:W-:Y:S01]  /*02f0*/  FFMA R21, R21, R21, R4 ;  /* 0x0000001515157223 */ /* 0x000fe20000000004 */
[----:B------:R-:W-:-:S02]  /*0300*/  CS2R R4, SRZ ;  /* 0x0000000000047805 */ /* 0x000fc4000001ff00 */
[----:B------:R-:W-:Y:S02]  /*0310*/  CS2R R6, SRZ ;  /* 0x0000000000067805 */ /* 0x000fe4000001ff00 */
[----:B------:R-:W-:Y:S01]  /*0320*/  SEL R14, R14, RZ, !P0 ;  /* 0x000000ff0e0e7207 */ /* 0x000fe20004000000 */
[----:B------:R-:W-:Y:S01]  /*0330*/  FFMA R15, R8, 3.0517578125e-05, -R15 ;  /* 0x38000000080f7823 */ /* 0x000fe2000000080f */
[----:B------:R-:W-:Y:S01]  /*0340*/  SEL R13, R16, RZ, !P0 ;  /* 0x000000ff100d7207 */ /* 0x000fe20004000000 */
[----:B------:R-:W-:Y:S01]  /*0350*/  FMUL R16, R3, 3.0517578125e-05 ;  /* 0x3800000003107820 */ /* 0x000fe20000400000 */
[----:B------:R-:W-:Y:S02]  /*0360*/  CS2R R8, SRZ ;  /* 0x0000000000087805 */ /* 0x000fe4000001ff00 */
[----:B------:R-:W-:Y:S02]  /*0370*/  CS2R R10, SRZ ;  /* 0x00000000000a7805 */ /* 0x000fe4000001ff00 */
[----:B------:R-:W-:Y:S01]  /*0380*/  SEL R18, R18, RZ, !P0 ;  /* 0x000000ff12127207 */ /* 0x000fe20004000000 */
[----:B------:R-:W-:Y:S01]  /*0390*/  FMUL R3, R14, 3.0517578125e-05 ;  /* 0x380000000e037820 */ /* 0x000fe20000400000 */
[----:B------:R-:W-:Y:S01]  /*03a0*/  SEL R19, R19, RZ, !P0 ;  /* 0x000000ff13137207 */ /* 0x000fe20004000000 */
[----:B------:R-:W-:Y:S01]  /*03b0*/  FFMA R16, R13, 3.0517578125e-05, -R16 ;  /* 0x380000000d107823 */ /* 0x000fe20000000810 */
[----:B------:R-:W2:Y:S01]  /*03c0*/  @!P0 LDG.E.EF.128 R4, desc[UR6][R22.64+0x4000] ;  /* 0x0040000616048981 */ /* 0x000ea2000c0e1d00 */
[----:B------:R-:W-:Y:S01]  /*03d0*/  FMUL R17, R15, R15 ;  /* 0x0000000f0f117220 */ /* 0x000fe20000400000 */
[----:B------:R-:W-:Y:S01]  /*03e0*/  FFMA R3, R18, 3.0517578125e-05, -R3 ;  /* 0x3800000012037823 */ /* 0x000fe20000000803 */
[----:B------:R-:W-:Y:S01]  /*03f0*/  FFMA R20, R19, 3.0517578125e-05, -R20 ;  /* 0x3800000013147823 */ /* 0x000fe20000000814 */
[----:B------:R-:W3:Y:S01]  /*0400*/  @!P0 LDG.E.EF.128 R8, desc[UR6][R24.64+0x4000] ;  /* 0x0040000618088981 */ /* 0x000ee2000c0e1d00 */
[----:B------:R-:W-:Y:S01]  /*0410*/  FFMA R26, R16, R16, R17 ;  /* 0x00000010101a7223 */ /* 0x000fe20000000011 */
[----:B------:R-:W-:-:S02]  /*0420*/  CS2R R16, SRZ ;  /* 0x0000000000107805 */ /* 0x000fc4000001ff00 */
[----:B------:R-:W-:Y:S02]  /*0430*/  CS2R R18, SRZ ;  /* 0x0000000000127805 */ /* 0x000fe4000001ff00 */
[----:B------:R-:W-:Y:S02]  /*0440*/  CS2R R12, SRZ ;  /* 0x00000000000c7805 */ /* 0x000fe4000001ff00 */
[----:B------:R-:W-:Y:S02]  /*0450*/  CS2R R14, SRZ ;  /* 0x00000000000e7805 */ /* 0x000fe4000001ff00 */
[----:B------:R-:W4:Y:S04]  /*0460*/  @!P0 LDG.E.EF.128 R16, desc[UR6][R22.64+0x6000] ;  /* 0x0060000616108981 */ /* 0x000f28000c0e1d00 */
[----:B------:R1:W5:Y:S01]  /*0470*/  @!P0 LDG.E.EF.128 R12, desc[UR6][R24.64+0x6000] ;  /* 0x00600006180c8981 */ /* 0x000362000c0e1d00 */
[----:B------:R-:W-:Y:S01]  /*0480*/  FMUL R28, R28, R28 ;  /* 0x0000001c1c1c7220 */ /* 0x000fe20000400000 */
[----:B------:R-:W-:-:S03]  /*0490*/  FMUL R27, R27, R27 ;  /* 0x0000001b1b1b7220 */ /* 0x000fc60000400000 */
[----:B------:R-:W-:Y:S01]  /*04a0*/  FFMA R3, R3, R3, R28 ;  /* 0x0000000303037223 */ /* 0x000fe2000000001c */
[----:B------:R-:W-:Y:S01]  /*04b0*/  FFMA R20, R20, R20, R27 ;  /* 0x0000001414147223 */ /* 0x000fe2000000001b */
[----:B------:R-:W1:Y:S01]  /*04c0*/  S2UR UR5, SR_CgaCtaId ;  /* 0x00000000000579c3 */ /* 0x000e620000008800 */
[----:B------:R-:W-:Y:S02]  /*04d0*/  UMOV UR4, 0x400 ;  /* 0x0000040000047882 */ /* 0x000fe40000000000 */
[----:B01----:R-:W-:Y:S01]  /*04e0*/  UPRMT UR4, UR5, 0x654, UR4 ;  /* 0x0000065405047896 */ /* 0x003fe20008000004 */
[----:B--2---:R-:W-:Y:S02]  /*04f0*/  SEL R4, R4, RZ, !P0 ;  /* 0x000000ff04047207 */ /* 0x004fe40004000000 */
[----:B------:R-:W-:Y:S02]  /*0500*/  SEL R5, R5, RZ, !P0 ;  /* 0x000000ff05057207 */ /* 0x000fe40004000000 */
[----:B------:R-:W-:Y:S01]  /*0510*/  SEL R25, R7, RZ, !P0 ;  /* 0x000000ff07197207 */ /* 0x000fe20004000000 */
[----:B------:R-:W-:Y:S01]  /*0520*/  FMUL R4, R4, 3.0517578125e-05 ;  /* 0x3800000004047820 */ /* 0x000fe20000400000 */
[----:B---3--:R-:W-:Y:S01]  /*0530*/  SEL R7, R8, RZ, !P0 ;  /* 0x000000ff08077207 */ /* 0x008fe20004000000 */
[----:B------:R-:W-:Y:S01]  /*0540*/  FMUL R5, R5, 3.0517578125e-05 ;  /* 0x3800000005057820 */ /* 0x000fe20000400000 */
[----:B------:R-:W-:-:S02]  /*0550*/  SEL R24, R9, RZ, !P0 ;  /* 0x000000ff09187207 */ /* 0x000fc40004000000 */
[----:B------:R-:W-:Y:S01]  /*0560*/  SEL R6, R6, RZ, !P0 ;  /* 0x000000ff06067207 */ /* 0x000fe20004000000 */
[----:B------:R-:W-:Y:S02]  /*0570*/  FFMA R7, R7, 3.0517578125e-05, -R4 ;  /* 0x3800000007077823 */ /* 0x000fe40000000804 */
[----:B------:R-:W-:Y:S01]  /*0580*/  FFMA R4, R24, 3.0517578125e-05, -R5 ;  /* 0x3800000018047823 */ /* 0x000fe20000000805 */
[----:B----4-:R-:W-:Y:S02]  /*0590*/  SEL R16, R16, RZ, !P0 ;  /* 0x000000ff10107207 */ /* 0x010fe40004000000 */
[----:B------:R-:W-:Y:S01]  /*05a0*/  SEL R17, R17, RZ, !P0 ;  /* 0x000000ff11117207 */ /* 0x000fe20004000000 */
[----:B------:R-:W-:Y:S01]  /*05b0*/  FMUL R6, R6, 3.0517578125e-05 ;  /* 0x3800000006067820 */ /* 0x000fe20000400000 */
[----:B------:R-:W-:Y:S01]  /*05c0*/  SEL R9, R10, RZ, !P0 ;  /* 0x000000ff0a097207 */ /* 0x000fe20004000000 */
[----:B------:R-:W-:Y:S01]  /*05d0*/  FFMA R26, R7, R7, R26 ;  /* 0x00000007071a7223 */ /* 0x000fe2000000001a */
[----:B------:R-:W-:Y:S01]  /*05e0*/  FFMA R21, R4, R4, R21 ;  /* 0x0000000404157223 */ /* 0x000fe20000000015 */
[----:B------:R-:W-:Y:S01]  /*05f0*/  SEL R18, R18, RZ, !P0 ;  /* 0x000000ff12127207 */ /* 0x000fe20004000000 */
[----:B------:R-:W-:Y:S01]  /*0600*/  FMUL R17, R17, 3.0517578125e-05 ;  /* 0x3800000011117820 */ /* 0x000fe20000400000 */
[----:B-----5:R-:W-:Y:S01]  /*0610*/  SEL R7, R12, RZ, !P0 ;  /* 0x000000ff0c077207 */ /* 0x020fe20004000000 */
[----:B------:R-:W-:Y:S01]  /*0620*/  FMUL R16, R16, 3.0517578125e-05 ;  /* 0x3800000010107820 */ /* 0x000fe20000400000 */
[----:B------:R-:W-:Y:S01]  /*0630*/  SEL R4, R13, RZ, !P0 ;  /* 0x000000ff0d047207 */ /* 0x000fe20004000000 */
[----:B------:R-:W-:Y:S01]  /*0640*/  FFMA R6, R9, 3.0517578125e-05, -R6 ;  /* 0x3800000009067823 */ /* 0x000fe20000000806 */
[----:B------:R-:W-:Y:S01]  /*0650*/  SEL R11, R11, RZ, !P0 ;  /* 0x000000ff0b0b7207 */ /* 0x000fe20004000000 */
[----:B------:R-:W-:Y:S01]  /*0660*/  FMUL R8, R25, 3.0517578125e-05 ;  /* 0x3800000019087820 */ /* 0x000fe20000400000 */
[----:B------:R-:W-:Y:S01]  /*0670*/  SEL R19, R19, RZ, !P0 ;  /* 0x000000ff13137207 */ /* 0x000fe20004000000 */
[----:B------:R-:W-:Y:S01]  /*0680*/  FMUL R18, R18, 3.0517578125e-05 ;  /* 0x3800000012127820 */ /* 0x000fe20000400000 */
[----:B------:R-:W-:Y:S01]  /*0690*/  SEL R9, R14, RZ, !P0 ;  /* 0x000000ff0e097207 */ /* 0x000fe20004000000 */
[----:B------:R-:W-:Y:S01]  /*06a0*/  FFMA R4, R4, 3.0517578125e-05, -R17 ;  /* 0x3800000004047823 */ /* 0x000fe20000000811 */
[----:B------:R-:W-:Y:S01]  /*06b0*/  FFMA R7, R7, 3.0517578125e-05, -R16 ;  /* 0x3800000007077823 */ /* 0x000fe20000000810 */
[----:B------:R-:W-:Y:S01]  /*06c0*/  FFMA R3, R6, R6, R3 ;  /* 0x0000000606037223 */ /* 0x000fe20000000003 */
[----:B------:R-:W-:Y:S01]  /*06d0*/  SEL R6, R15, RZ, !P0 ;  /* 0x000000ff0f067207 */ /* 0x000fe20004000000 */
[----:B------:R-:W-:Y:S01]  /*06e0*/  FFMA R5, R11, 3.0517578125e-05, -R8 ;  /* 0x380000000b057823 */ /* 0x000fe20000000808 */
[----:B------:R-:W-:Y:S01]  /*06f0*/  FFMA R18, R9, 3.0517578125e-05, -R18 ;  /* 0x3800000009127823 */ /* 0x000fe20000000812 */
[----:B------:R-:W-:Y:S01]  /*0700*/  FMUL R19, R19, 3.0517578125e-05 ;  /* 0x3800000013137820 */ /* 0x000fe20000400000 */
[----:B------:R-:W-:Y:S01]  /*0710*/  FFMA R21, R4, R4, R21 ;  /* 0x0000000404157223 */ /* 0x000fe20000000015 */
[----:B------:R-:W-:Y:S01]  /*0720*/  FFMA R26, R7, R7, R26 ;  /* 0x00000007071a7223 */ /* 0x000fe2000000001a */
[----:B------:R-:W-:Y:S01]  /*0730*/  FFMA R20, R5, R5, R20 ;  /* 0x0000000505147223 */ /* 0x000fe20000000014 */
[----:B------:R-:W-:Y:S01]  /*0740*/  FFMA R19, R6, 3.0517578125e-05, -R19 ;  /* 0x3800000006137823 */ /* 0x000fe20000000813 */
[----:B------:R-:W-:Y:S01]  /*0750*/  FFMA R3, R18, R18, R3 ;  /* 0x0000001212037223 */ /* 0x000fe20000000003 */
[----:B------:R-:W-:-:S02]  /*0760*/  FADD R26, R21, R26 ;  /* 0x0000001a151a7221 */ /* 0x000fc40000000000 */
[----:B------:R-:W-:Y:S02]  /*0770*/  FFMA R20, R19, R19, R20 ;  /* 0x0000001313147223 */ /* 0x000fe40000000014 */
[----:B------:R-:W-:-:S04]  /*0780*/  FADD R3, R3, R26 ;  /* 0x0000001a03037221 */ /* 0x000fc80000000000 */
[----:B------:R-:W-:-:S05]  /*0790*/  FADD R3, R20, R3 ;  /* 0x0000000314037221 */ /* 0x000fca0000000000 */
[----:B------:R-:W-:-:S05]  /*07a0*/  FSEL R3, R3, RZ, !P0 ;  /* 0x000000ff03037208 */ /* 0x000fca0004000000 */
[----:B------:R-:W0:Y:S02]  /*07b0*/  SHFL.BFLY PT, R4, R3, 0x10, 0x1f ;  /* 0x0e001f0003047f89 */ /* 0x000e2400000e0000 */
[----:B0-----:R-:W-:-:S05]  /*07c0*/  FADD R4, R3, R4 ;  /* 0x0000000403047221 */ /* 0x001fca0000000000 */
[----:B------:R-:W0:Y:S02]  /*07d0*/  SHFL.BFLY PT, R5, R4, 0x8, 0x1f ;  /* 0x0d001f0004057f89 */ /* 0x000e2400000e0000 */
[----:B0-----:R-:W-:-:S05]  /*07e0*/  FADD R5, R4, R5 ;  /* 0x0000000504057221 */ /* 0x001fca0000000000 */
[----:B------:R-:W0:Y:S01]  /*07f0*/  SHFL.BFLY PT, R6, R5, 0x4, 0x1f ;  /* 0x0c801f0005067f89 */ /* 0x000e2200000e0000 */
[----:B------:R-:W1:Y:S01]  /*0800*/  S2R R9, SR_TID.X ;  /* 0x0000000000097919 */ /* 0x000e620000002100 */
[----:B0-----:R-:W-:-:S05]  /*0810*/  FADD R6, R5, R6 ;  /* 0x0000000605067221 */ /* 0x001fca0000000000 */
[----:B------:R-:W0:Y:S02]  /*0820*/  SHFL.BFLY PT, R7, R6, 0x2, 0x1f ;  /* 0x0c401f0006077f89 */ /* 0x000e2400000e0000 */
[----:B0-----:R-:W-:-:S05]  /*0830*/  FADD R7, R6, R7 ;  /* 0x0000000706077221 */ /* 0x001fca0000000000 */
[----:B------:R-:W0:Y:S01]  /*0840*/  SHFL.BFLY PT, R8, R7, 0x1, 0x1f ;  /* 0x0c201f0007087f89 */ /* 0x000e2200000e0000 */
[----:B-1----:R-:W-:Y:S02]  /*0850*/  LOP3.LUT P0, RZ, R9, 0x1f, RZ, 0xc0, !PT ;  /* 0x0000001f09ff7812 */ /* 0x002fe4000780c0ff */
[----:B------:R-:W-:-:S04]  /*0860*/  SHF.R.U32.HI R3, RZ, 0x3, R9 ;  /* 0x00000003ff037819 */ /* 0x000fc80000011609 */
[----:B------:R-:W-:Y:S01]  /*0870*/  LOP3.LUT R3, R3, 0x3c, RZ, 0xc0, !PT ;  /* 0x0000003c03037812 */ /* 0x000fe200078ec0ff */
[----:B0-----:R-:W-:-:S06]  /*0880*/  FADD R8, R7, R8 ;  /* 0x0000000807087221 */ /* 0x001fcc0000000000 */
[----:B------:R-:W-:Y:S01]  /*0890*/  @!P0 STS [R3+UR4], R8 ;  /* 0x0000000803008988 */ /* 0x000fe20008000804 */
[----:B------:R-:W-:Y:S01]  /*08a0*/  BAR.SYNC.DEFER_BLOCKING 0x0 ;  /* 0x0000000000007b1d */ /* 0x000fe20000010000 */
[C---:B------:R-:W-:Y:S02]  /*08b0*/  ISETP.GE.AND P1, PT, R9.reuse, 0x10, PT ;  /* 0x000000100900780c */ /* 0x040fe40003f26270 */
[----:B------:R-:W-:-:S11]  /*08c0*/  SHF.L.U32 R11, R9, 0x2, RZ ;  /* 0x00000002090b7819 */ /* 0x000fd600000006ff */
[----:B------:R-:W0:Y:S04]  /*08d0*/  @!P1 LDS R2, [R11+UR4] ;  /* 0x000000040b029984 */ /* 0x000e280008000800 */
[----:B0-----:R-:W0:Y:S02]  /*08e0*/  SHFL.BFLY PT, R5, R2, 0x8, 0x1f ;  /* 0x0d001f0002057f89 */ /* 0x001e2400000e0000 */
[----:B0-----:R-:W-:-:S05]  /*08f0*/  FADD R5, R2, R5 ;  /* 0x0000000502057221 */ /* 0x001fca0000000000 */
[----:B------:R-:W0:Y:S02]  /*0900*/  SHFL.BFLY PT, R4, R5, 0x4, 0x1f ;  /* 0x0c801f0005047f89 */ /* 0x000e2400000e0000 */
[----:B0-----:R-:W-:-:S05]  /*0910*/  FADD R4, R5, R4 ;  /* 0x0000000405047221 */ /* 0x001fca0000000000 */
[----:B------:R-:W0:Y:S01]  /*0920*/  SHFL.BFLY PT, R7, R4, 0x2, 0x1f ;  /* 0x0c401f0004077f89 */ /* 0x000e2200000e0000 */
[----:B------:R-:W-:Y:S01]  /*0930*/  LOP3.LUT P0, RZ, R9, 0xf, RZ, 0xc0, !PT ;  /* 0x0000000f09ff7812 */ /* 0x000fe2000780c0ff */
[----:B0-----:R-:W-:-:S05]  /*0940*/  FADD R7, R4, R7 ;  /* 0x0000000704077221 */ /* 0x001fca0000000000 */
[----:B------:R-:W0:Y:S01]  /*0950*/  SHFL.BFLY PT, R6, R7, 0x1, 0x1f ;  /* 0x0c201f0007067f89 */ /* 0x000e2200000e0000 */
[C---:B------:R-:W-:Y:S02]  /*0960*/  ISETP.LT.AND P0, PT, R9.reuse, 0x10, !P0 ;  /* 0x000000100900780c */ /* 0x040fe40004701270 */
[----:B------:R-:W-:-:S04]  /*0970*/  LOP3.LUT P1, RZ, R9, 0x1ff, RZ, 0xc0, !PT ;  /* 0x000001ff09ff7812 */ /* 0x000fc8000782c0ff */
[----:B------:R-:W-:Y:S01]  /*0980*/  ISETP.LT.AND P1, PT, R0, 0x20, !P1 ;  /* 0x000000200000780c */ /* 0x000fe20004f21270 */
[----:B0-----:R-:W-:-:S06]  /*0990*/  FADD R6, R7, R6 ;  /* 0x0000000607067221 */ /* 0x001fcc0000000000 */
[----:B------:R0:W-:Y:S01]  /*09a0*/  @P0 STS [R11+UR4], R6 ;  /* 0x000000060b000988 */ /* 0x0001e20008000804 */
[----:B------:R-:W-:Y:S06]  /*09b0*/  BAR.SYNC.DEFER_BLOCKING 0x0 ;  /* 0x0000000000007b1d */ /* 0x000fec0000010000 */
[----:B0-----:R-:W-:Y:S05]  /*09c0*/  @!P1 EXIT ;  /* 0x000000000000994d */ /* 0x001fea0003800000 */
[----:B------:R-:W0:Y:S01]  /*09d0*/  LDS R5, [UR4] ;  /* 0x00000004ff057984 */ /* 0x000e220008000800 */
[----:B------:R-:W1:Y:S02]  /*09e0*/  LDC.64 R2, c[0x0][0x220] ;  /* 0x00008800ff027b82 */ /* 0x000e640000000a00 */
[----:B-1----:R-:W-:-:S05]  /*09f0*/  IMAD.WIDE R2, R0, 0x4, R2 ;  /* 0x0000000400027825 */ /* 0x002fca00078e0202 */
[----:B0-----:R-:W-:Y:S01]  /*0a00*/  STG.E desc[UR6][R2.64], R5 ;  /* 0x0000000502007986 */ /* 0x001fe2000c101906 */
[----:B------:R-:W-:Y:S05]  /*0a10*/  EXIT ;  /* 0x000000000000794d */ /* 0x000fea0003800000 */
.L_x_0:
[----:B------:R-:W-:-:S00]  /*0a20*/  BRA `(.L_x_0) ;  /* 0xfffffffc00fc7947 */ /* 0x000fc0000383ffff */
[----:B------:R-:W-:-:S00]  /*0a30*/  NOP ;  /* 0x0000000000007918 */ /* 0x000fc00000000000 */
        /* <DEDUP_REMOVED lines=12> */
.L_x_1:


//--------------------- .nv.shared.triton_red_fused_div_mean_pow_sub_20 --------------------------
	.section	.nv.shared.triton_red_fused_div_mean_pow_sub_20,"aw",@nobits
	.sectionflags	@""
	.align	16
	.zero		1024


//--------------------- .nv.constant0.triton_red_fused_div_mean_pow_sub_20 --------------------------
	.section	.nv.constant0.triton_red_fused_div_mean_pow_sub_20,"a",@progbits
	.sectionflags	@""
	.align	4
.nv.constant0.triton_red_fused_div_mean_pow_sub_20:
	.zero		560
